//
// Generated by NVIDIA NVVM Compiler
//
// Compiler Build ID: CL-36424714
// Cuda compilation tools, release 13.0, V13.0.88
// Based on NVVM 20.0.0
//

.version 9.0
.target sm_100
.address_size 64

	// .globl	_Z6avancePfS_S_PKfS_iS1_S1_Pb

.visible .entry _Z6avancePfS_S_PKfS_iS1_S1_Pb(
	.param .u64 .ptr .align 1 _Z6avancePfS_S_PKfS_iS1_S1_Pb_param_0,
	.param .u64 .ptr .align 1 _Z6avancePfS_S_PKfS_iS1_S1_Pb_param_1,
	.param .u64 .ptr .align 1 _Z6avancePfS_S_PKfS_iS1_S1_Pb_param_2,
	.param .u64 .ptr .align 1 _Z6avancePfS_S_PKfS_iS1_S1_Pb_param_3,
	.param .u64 .ptr .align 1 _Z6avancePfS_S_PKfS_iS1_S1_Pb_param_4,
	.param .u32 _Z6avancePfS_S_PKfS_iS1_S1_Pb_param_5,
	.param .u64 .ptr .align 1 _Z6avancePfS_S_PKfS_iS1_S1_Pb_param_6,
	.param .u64 .ptr .align 1 _Z6avancePfS_S_PKfS_iS1_S1_Pb_param_7,
	.param .u64 .ptr .align 1 _Z6avancePfS_S_PKfS_iS1_S1_Pb_param_8
)
{
	.reg .pred 	%p<20>;
	.reg .b16 	%rs<6>;
	.reg .b32 	%r<18>;
	.reg .b32 	%f<70>;
	.reg .b64 	%rd<34>;
	.reg .b64 	%fd<26>;

	ld.param.u64 	%rd8, [_Z6avancePfS_S_PKfS_iS1_S1_Pb_param_0];
	ld.param.u64 	%rd9, [_Z6avancePfS_S_PKfS_iS1_S1_Pb_param_1];
	ld.param.u64 	%rd10, [_Z6avancePfS_S_PKfS_iS1_S1_Pb_param_3];
	ld.param.u64 	%rd11, [_Z6avancePfS_S_PKfS_iS1_S1_Pb_param_4];
	ld.param.u32 	%r6, [_Z6avancePfS_S_PKfS_iS1_S1_Pb_param_5];
	ld.param.u64 	%rd12, [_Z6avancePfS_S_PKfS_iS1_S1_Pb_param_6];
	ld.param.u64 	%rd13, [_Z6avancePfS_S_PKfS_iS1_S1_Pb_param_7];
	ld.param.u64 	%rd14, [_Z6avancePfS_S_PKfS_iS1_S1_Pb_param_8];
	cvta.to.global.u64 	%rd15, %rd11;
	cvta.to.global.u64 	%rd16, %rd13;
	cvta.to.global.u64 	%rd17, %rd14;
	cvta.to.global.u64 	%rd18, %rd10;
	cvta.to.global.u64 	%rd19, %rd12;
	cvta.to.global.u64 	%rd20, %rd8;
	cvta.to.global.u64 	%rd21, %rd9;
	mov.u32 	%r7, %ctaid.x;
	mov.u32 	%r1, %tid.x;
	mad.lo.s32 	%r8, %r6, %r7, %r1;
	mul.wide.u32 	%rd22, %r8, 4;
	add.s64 	%rd1, %rd21, %rd22;
	ld.global.f32 	%f62, [%rd1];
	add.s64 	%rd2, %rd20, %rd22;
	ld.global.f32 	%f63, [%rd2];
	mul.wide.u32 	%rd23, %r1, 4;
	add.s64 	%rd24, %rd19, %rd23;
	ld.global.f32 	%f28, [%rd24];
	cvt.f64.f32 	%fd1, %f28;
	add.s32 	%r9, %r7, 1;
	cvt.rn.f64.u32 	%fd2, %r9;
	div.rn.f64 	%fd3, %fd1, %fd2;
	cvt.rn.f32.f64 	%f3, %fd3;
	add.s64 	%rd25, %rd18, %rd22;
	ld.global.f32 	%f29, [%rd25];
	cvt.u64.u32 	%rd26, %r7;
	add.s64 	%rd27, %rd17, %rd26;
	ld.global.u8 	%rs1, [%rd27];
	add.s64 	%rd28, %rd16, %rd23;
	ld.global.f32 	%f30, [%rd28];
	mov.f32 	%f31, 0f3F800000;
	sub.f32 	%f4, %f31, %f30;
	cvt.f64.f32 	%fd4, %f29;
	cvt.f64.f32 	%fd5, %f3;
	mov.f64 	%fd6, 0d3FC999999999999A;
	div.rn.f64 	%fd7, %fd6, %fd5;
	add.f64 	%fd8, %fd7, 0d3FE999999999999A;
	mul.f64 	%fd9, %fd8, %fd4;
	cvt.rn.f32.f64 	%f5, %fd9;
	setp.ne.s32 	%p3, %r1, 0;
	setp.lt.u32 	%p4, %r1, %r6;
	and.pred  	%p1, %p3, %p4;
	add.s32 	%r10, %r8, -1;
	mul.wide.u32 	%rd29, %r10, 4;
	add.s64 	%rd3, %rd20, %rd29;
	add.s32 	%r11, %r8, 1;
	mul.wide.u32 	%rd30, %r11, 4;
	add.s64 	%rd4, %rd20, %rd30;
	setp.eq.s32 	%p5, %r1, 0;
	setp.eq.s32 	%p6, %r1, %r6;
	or.pred  	%p2, %p5, %p6;
	mul.hi.s32 	%r12, %r6, -1840700269;
	add.s32 	%r13, %r12, %r6;
	shr.u32 	%r14, %r13, 31;
	shr.s32 	%r15, %r13, 2;
	add.s32 	%r2, %r15, %r14;
	shl.b32 	%r16, %r7, 8;
	mul.wide.u32 	%rd31, %r16, 4;
	add.s64 	%rd32, %rd31, %rd15;
	add.s64 	%rd33, %rd32, 8;
	mov.b32 	%r17, 0;
	not.pred 	%p7, %p1;
$L__BB0_1:
	@%p7 bra 	$L__BB0_3;
	setp.eq.s16 	%p8, %rs1, 0;
	ld.global.f32 	%f32, [%rd3];
	ld.global.f32 	%f33, [%rd4];
	add.f32 	%f34, %f32, %f33;
	cvt.f64.f32 	%fd10, %f34;
	cvt.f64.f32 	%fd11, %f63;
	add.f64 	%fd12, %fd11, %fd11;
	sub.f64 	%fd13, %fd10, %fd12;
	cvt.rn.f32.f64 	%f35, %fd13;
	add.f32 	%f36, %f5, %f35;
	selp.f32 	%f37, %f35, %f36, %p8;
	fma.rn.f32 	%f38, %f37, %f3, %f62;
	mul.f32 	%f62, %f4, %f38;
	add.f32 	%f63, %f63, %f62;
	st.global.f32 	[%rd2], %f63;
$L__BB0_3:
	setp.ne.s32 	%p9, %r1, %r2;
	bar.sync 	0;
	selp.f32 	%f65, 0f00000000, %f63, %p2;
	@%p9 bra 	$L__BB0_5;
	st.global.f32 	[%rd33+-8], %f65;
$L__BB0_5:
	@%p7 bra 	$L__BB0_7;
	setp.eq.s16 	%p11, %rs1, 0;
	ld.global.f32 	%f39, [%rd3];
	ld.global.f32 	%f40, [%rd4];
	add.f32 	%f41, %f39, %f40;
	cvt.f64.f32 	%fd14, %f41;
	cvt.f64.f32 	%fd15, %f65;
	add.f64 	%fd16, %fd15, %fd15;
	sub.f64 	%fd17, %fd14, %fd16;
	cvt.rn.f32.f64 	%f42, %fd17;
	add.f32 	%f43, %f5, %f42;
	selp.f32 	%f44, %f42, %f43, %p11;
	fma.rn.f32 	%f45, %f44, %f3, %f62;
	mul.f32 	%f62, %f4, %f45;
	add.f32 	%f65, %f65, %f62;
	st.global.f32 	[%rd2], %f65;
$L__BB0_7:
	setp.ne.s32 	%p12, %r1, %r2;
	bar.sync 	0;
	selp.f32 	%f67, 0f00000000, %f65, %p2;
	@%p12 bra 	$L__BB0_9;
	st.global.f32 	[%rd33+-4], %f67;
$L__BB0_9:
	@%p7 bra 	$L__BB0_11;
	setp.eq.s16 	%p14, %rs1, 0;
	ld.global.f32 	%f46, [%rd3];
	ld.global.f32 	%f47, [%rd4];
	add.f32 	%f48, %f46, %f47;
	cvt.f64.f32 	%fd18, %f48;
	cvt.f64.f32 	%fd19, %f67;
	add.f64 	%fd20, %fd19, %fd19;
	sub.f64 	%fd21, %fd18, %fd20;
	cvt.rn.f32.f64 	%f49, %fd21;
	add.f32 	%f50, %f5, %f49;
	selp.f32 	%f51, %f49, %f50, %p14;
	fma.rn.f32 	%f52, %f51, %f3, %f62;
	mul.f32 	%f62, %f4, %f52;
	add.f32 	%f67, %f67, %f62;
	st.global.f32 	[%rd2], %f67;
$L__BB0_11:
	setp.ne.s32 	%p15, %r1, %r2;
	bar.sync 	0;
	selp.f32 	%f69, 0f00000000, %f67, %p2;
	@%p15 bra 	$L__BB0_13;
	st.global.f32 	[%rd33], %f69;
$L__BB0_13:
	@%p7 bra 	$L__BB0_15;
	setp.eq.s16 	%p17, %rs1, 0;
	ld.global.f32 	%f53, [%rd3];
	ld.global.f32 	%f54, [%rd4];
	add.f32 	%f55, %f53, %f54;
	cvt.f64.f32 	%fd22, %f55;
	cvt.f64.f32 	%fd23, %f69;
	add.f64 	%fd24, %fd23, %fd23;
	sub.f64 	%fd25, %fd22, %fd24;
	cvt.rn.f32.f64 	%f56, %fd25;
	add.f32 	%f57, %f5, %f56;
	selp.f32 	%f58, %f56, %f57, %p17;
	fma.rn.f32 	%f59, %f58, %f3, %f62;
	mul.f32 	%f62, %f4, %f59;
	add.f32 	%f69, %f69, %f62;
	st.global.f32 	[%rd2], %f69;
$L__BB0_15:
	setp.ne.s32 	%p18, %r1, %r2;
	bar.sync 	0;
	selp.f32 	%f63, 0f00000000, %f69, %p2;
	@%p18 bra 	$L__BB0_17;
	st.global.f32 	[%rd33+4], %f63;
$L__BB0_17:
	add.s32 	%r17, %r17, 4;
	add.s64 	%rd33, %rd33, 16;
	setp.ne.s32 	%p19, %r17, 256;
	@%p19 bra 	$L__BB0_1;
	st.global.f32 	[%rd1], %f62;
	ret;

}


// ===== COMPILED SASS (sm_100) =====

	.target	sm_100

	.elftype	@"ET_EXEC"


//--------------------- .note.nv.tkinfo           --------------------------
	.section	.note.nv.tkinfo,"",@"SHT_NOTE"
	.sectionflags	@"SHF_NOTE_NV_TKINFO"
	.tkinfo
        /*0018*/ 	.word	0x00000002
        /*0030*/ 	.string	""
        /*0030*/ 	.string	"ptxas"
        /*0030*/ 	.string	"Cuda compilation tools, release 13.0, V13.0.88"
        /*0030*/ 	.string	"Build cuda_13.0.r13.0/compiler.36424714_0"
        /*0030*/ 	.string	"-arch sm_100 -m 64 "



//--------------------- .note.nv.cuinfo           --------------------------
	.section	.note.nv.cuinfo,"",@"SHT_NOTE"
	.sectionflags	@"SHF_NOTE_NV_CUINFO"
        /*0018*/ 	.short	0x0002
        /*001a*/ 	.short	0x0064
        /*001c*/ 	.short	0x0082
	.zero		2


//--------------------- .nv.info                  --------------------------
	.section	.nv.info,"",@"SHT_CUDA_INFO"
	.align	4


	//----- nvinfo : EIATTR_REGCOUNT
	.align		4
        /*0000*/ 	.byte	0x04, 0x2f
        /*0002*/ 	.short	(.L_1 - .L_0)
	.align		4
.L_0:
        /*0004*/ 	.word	index@(_Z6avancePfS_S_PKfS_iS1_S1_Pb)
        /*0008*/ 	.word	0x00000024


	//----- nvinfo : EIATTR_FRAME_SIZE
	.align		4
.L_1:
        /*000c*/ 	.byte	0x04, 0x11
        /*000e*/ 	.short	(.L_3 - .L_2)
	.align		4
.L_2:
        /*0010*/ 	.word	index@($__internal_0_$__cuda_sm20_div_rn_f64_full)
        /*0014*/ 	.word	0x00000000


	//----- nvinfo : EIATTR_FRAME_SIZE
	.align		4
.L_3:
        /*0018*/ 	.byte	0x04, 0x11
        /*001a*/ 	.short	(.L_5 - .L_4)
	.align		4
.L_4:
        /*001c*/ 	.word	index@(_Z6avancePfS_S_PKfS_iS1_S1_Pb)
        /*0020*/ 	.word	0x00000000


	//----- nvinfo : EIATTR_MIN_STACK_SIZE
	.align		4
.L_5:
        /*0024*/ 	.byte	0x04, 0x12
        /*0026*/ 	.short	(.L_7 - .L_6)
	.align		4
.L_6:
        /*0028*/ 	.word	index@(_Z6avancePfS_S_PKfS_iS1_S1_Pb)
        /*002c*/ 	.word	0x00000000
.L_7:


//--------------------- .nv.compat                --------------------------
	.section	.nv.compat,"",@"SHT_CUDA_COMPAT_INFO"
	.align	4
        /*0000*/ 	.byte	0x02, 0x09, 0x00, 0x00, 0x02, 0x02, 0x01, 0x00, 0x02, 0x05, 0x05, 0x00, 0x03, 0x07, 0x01, 0x01
        /*0010*/ 	.byte	0x02, 0x03, 0x00, 0x00, 0x02, 0x06, 0x01, 0x00, 0x04, 0x0b, 0x08, 0x00, 0x01, 0x00, 0x00, 0x00
        /*0020*/ 	.byte	0x00, 0x00, 0x00, 0x00


//--------------------- .nv.info._Z6avancePfS_S_PKfS_iS1_S1_Pb --------------------------
	.section	.nv.info._Z6avancePfS_S_PKfS_iS1_S1_Pb,"",@"SHT_CUDA_INFO"
	.sectionflags	@""
	.align	4


	//----- nvinfo : EIATTR_CUDA_API_VERSION
	.align		4
        /*0000*/ 	.byte	0x04, 0x37
        /*0002*/ 	.short	(.L_9 - .L_8)
.L_8:
        /*0004*/ 	.word	0x00000082


	//----- nvinfo : EIATTR_KPARAM_INFO
	.align		4
.L_9:
        /*0008*/ 	.byte	0x04, 0x17
        /*000a*/ 	.short	(.L_11 - .L_10)
.L_10:
        /*000c*/ 	.word	0x00000000
        /*0010*/ 	.short	0x0008
        /*0012*/ 	.short	0x0040
        /*0014*/ 	.byte	0x00, 0xf5, 0x21, 0x00


	//----- nvinfo : EIATTR_KPARAM_INFO
	.align		4
.L_11:
        /*0018*/ 	.byte	0x04, 0x17
        /*001a*/ 	.short	(.L_13 - .L_12)
.L_12:
        /*001c*/ 	.word	0x00000000
        /*0020*/ 	.short	0x0007
        /*0022*/ 	.short	0x0038
        /*0024*/ 	.byte	0x00, 0xf5, 0x21, 0x00


	//----- nvinfo : EIATTR_KPARAM_INFO
	.align		4
.L_13:
        /*0028*/ 	.byte	0x04, 0x17
        /*002a*/ 	.short	(.L_15 - .L_14)
.L_14:
        /*002c*/ 	.word	0x00000000
        /*0030*/ 	.short	0x0006
        /*0032*/ 	.short	0x0030
        /*0034*/ 	.byte	0x00, 0xf5, 0x21, 0x00


	//----- nvinfo : EIATTR_KPARAM_INFO
	.align		4
.L_15:
        /*0038*/ 	.byte	0x04, 0x17
        /*003a*/ 	.short	(.L_17 - .L_16)
.L_16:
        /*003c*/ 	.word	0x00000000
        /*0040*/ 	.short	0x0005
        /*0042*/ 	.short	0x0028
        /*0044*/ 	.byte	0x00, 0xf0, 0x11, 0x00


	//----- nvinfo : EIATTR_KPARAM_INFO
	.align		4
.L_17:
        /*0048*/ 	.byte	0x04, 0x17
        /*004a*/ 	.short	(.L_19 - .L_18)
.L_18:
        /*004c*/ 	.word	0x00000000
        /*0050*/ 	.short	0x0004
        /*0052*/ 	.short	0x0020
        /*0054*/ 	.byte	0x00, 0xf5, 0x21, 0x00


	//----- nvinfo : EIATTR_KPARAM_INFO
	.align		4
.L_19:
        /*0058*/ 	.byte	0x04, 0x17
        /*005a*/ 	.short	(.L_21 - .L_20)
.L_20:
        /*005c*/ 	.word	0x00000000
        /*0060*/ 	.short	0x0003
        /*0062*/ 	.short	0x0018
        /*0064*/ 	.byte	0x00, 0xf5, 0x21, 0x00


	//----- nvinfo : EIATTR_KPARAM_INFO
	.align		4
.L_21:
        /*0068*/ 	.byte	0x04, 0x17
        /*006a*/ 	.short	(.L_23 - .L_22)
.L_22:
        /*006c*/ 	.word	0x00000000
        /*0070*/ 	.short	0x0002
        /*0072*/ 	.short	0x0010
        /*0074*/ 	.byte	0x00, 0xf5, 0x21, 0x00


	//----- nvinfo : EIATTR_KPARAM_INFO
	.align		4
.L_23:
        /*0078*/ 	.byte	0x04, 0x17
        /*007a*/ 	.short	(.L_25 - .L_24)
.L_24:
        /*007c*/ 	.word	0x00000000
        /*0080*/ 	.short	0x0001
        /*0082*/ 	.short	0x0008
        /*0084*/ 	.byte	0x00, 0xf5, 0x21, 0x00


	//----- nvinfo : EIATTR_KPARAM_INFO
	.align		4
.L_25:
        /*0088*/ 	.byte	0x04, 0x17
        /*008a*/ 	.short	(.L_27 - .L_26)
.L_26:
        /*008c*/ 	.word	0x00000000
        /*0090*/ 	.short	0x0000
        /*0092*/ 	.short	0x0000
        /*0094*/ 	.byte	0x00, 0xf5, 0x21, 0x00


	//----- nvinfo : EIATTR_SPARSE_MMA_MASK
	.align		4
.L_27:
        /*0098*/ 	.byte	0x03, 0x50
        /*009a*/ 	.short	0x0000


	//----- nvinfo : EIATTR_MAXREG_COUNT
	.align		4
        /*009c*/ 	.byte	0x03, 0x1b
        /*009e*/ 	.short	0x00ff


	//----- nvinfo : EIATTR_NUM_BARRIERS
	.align		4
        /*00a0*/ 	.byte	0x02, 0x4c
        /*00a2*/ 	.byte	0x01
	.zero		1


	//----- nvinfo : EIATTR_MERCURY_ISA_VERSION
	.align		4
        /*00a4*/ 	.byte	0x03, 0x5f
        /*00a6*/ 	.short	0x0101


	//----- nvinfo : EIATTR_VRC_CTA_INIT_COUNT
	.align		4
        /*00a8*/ 	.byte	0x02, 0x4a
	.zero		1
	.zero		1


	//----- nvinfo : EIATTR_EXIT_INSTR_OFFSETS
	.align		4
        /*00ac*/ 	.byte	0x04, 0x1c
        /*00ae*/ 	.short	(.L_29 - .L_28)


	//   ....[0]....
.L_28:
        /*00b0*/ 	.word	0x00000b90


	//----- nvinfo : EIATTR_CRS_STACK_SIZE
	.align		4
.L_29:
        /*00b4*/ 	.byte	0x04, 0x1e
        /*00b6*/ 	.short	(.L_31 - .L_30)
.L_30:
        /*00b8*/ 	.word	0x00000000


	//----- nvinfo : EIATTR_CBANK_PARAM_SIZE
	.align		4
.L_31:
        /*00bc*/ 	.byte	0x03, 0x19
        /*00be*/ 	.short	0x0048


	//----- nvinfo : EIATTR_PARAM_CBANK
	.align		4
        /*00c0*/ 	.byte	0x04, 0x0a
        /*00c2*/ 	.short	(.L_33 - .L_32)
	.align		4
.L_32:
        /*00c4*/ 	.word	index@(.nv.constant0._Z6avancePfS_S_PKfS_iS1_S1_Pb)
        /*00c8*/ 	.short	0x0380
        /*00ca*/ 	.short	0x0048


	//----- nvinfo : EIATTR_SW_WAR
	.align		4
.L_33:
        /*00cc*/ 	.byte	0x04, 0x36
        /*00ce*/ 	.short	(.L_35 - .L_34)
.L_34:
        /*00d0*/ 	.word	0x00000008
.L_35:


//--------------------- .nv.callgraph             --------------------------
	.section	.nv.callgraph,"",@"SHT_CUDA_CALLGRAPH"
	.align	4
	.sectionentsize	8
	.align		4
        /*0000*/ 	.word	0x00000000
	.align		4
        /*0004*/ 	.word	0xffffffff
	.align		4
        /*0008*/ 	.word	0x00000000
	.align		4
        /*000c*/ 	.word	0xfffffffe
	.align		4
        /*0010*/ 	.word	0x00000000
	.align		4
        /*0014*/ 	.word	0xfffffffd
	.align		4
        /*0018*/ 	.word	0x00000000
	.align		4
        /*001c*/ 	.word	0xfffffffc


//--------------------- .text._Z6avancePfS_S_PKfS_iS1_S1_Pb --------------------------
	.section	.text._Z6avancePfS_S_PKfS_iS1_S1_Pb,"ax",@progbits
	.align	128
        .global         _Z6avancePfS_S_PKfS_iS1_S1_Pb
        .type           _Z6avancePfS_S_PKfS_iS1_S1_Pb,@function
        .size           _Z6avancePfS_S_PKfS_iS1_S1_Pb,(.L_x_11 - _Z6avancePfS_S_PKfS_iS1_S1_Pb)
        .other          _Z6avancePfS_S_PKfS_iS1_S1_Pb,@"STO_CUDA_ENTRY STV_DEFAULT"
_Z6avancePfS_S_PKfS_iS1_S1_Pb:
.text._Z6avancePfS_S_PKfS_iS1_S1_Pb:
[----:B------:R-:W-:Y:S01]  /*0000*/  LDC R1, c[0x0][0x37c] ;  /* 0x0000df00ff017b82 */ /* 0x000fe20000000800 */
[----:B------:R-:W0:Y:S07]  /*0010*/  S2R R23, SR_TID.X ;  /* 0x0000000000177919 */ /* 0x000e2e0000002100 */
[----:B------:R-:W0:Y:S01]  /*0020*/  LDC.64 R6, c[0x0][0x3b0] ;  /* 0x0000ec00ff067b82 */ /* 0x000e220000000a00 */
[----:B------:R-:W1:Y:S07]  /*0030*/  LDCU.64 UR12, c[0x0][0x358] ;  /* 0x00006b00ff0c77ac */ /* 0x000e6e0008000a00 */
[----:B------:R-:W2:Y:S08]  /*0040*/  S2UR UR10, SR_CTAID.X ;  /* 0x00000000000a79c3 */ /* 0x000eb00000002500 */
[----:B------:R-:W2:Y:S08]  /*0050*/  LDC R24, c[0x0][0x3a8] ;  /* 0x0000ea00ff187b82 */ /* 0x000eb00000000800 */
[----:B------:R-:W3:Y:S01]  /*0060*/  LDC.64 R4, c[0x0][0x388] ;  /* 0x0000e200ff047b82 */ /* 0x000ee20000000a00 */
[----:B0-----:R-:W-:-:S07]  /*0070*/  IMAD.WIDE.U32 R6, R23, 0x4, R6 ;  /* 0x0000000417067825 */ /* 0x001fce00078e0006 */
[----:B------:R-:W0:Y:S01]  /*0080*/  LDC.64 R2, c[0x0][0x380] ;  /* 0x0000e000ff027b82 */ /* 0x000e220000000a00 */
[----:B-1----:R1:W4:Y:S01]  /*0090*/  LDG.E R0, desc[UR12][R6.64] ;  /* 0x0000000c06007981 */ /* 0x002322000c1e1900 */
[----:B--2---:R-:W-:-:S04]  /*00a0*/  IMAD R24, R24, UR10, R23 ;  /* 0x0000000a18187c24 */ /* 0x004fc8000f8e0217 */
[----:B---3--:R-:W-:-:S05]  /*00b0*/  IMAD.WIDE.U32 R4, R24, 0x4, R4 ;  /* 0x0000000418047825 */ /* 0x008fca00078e0004 */
[----:B------:R2:W5:Y:S01]  /*00c0*/  LDG.E R25, desc[UR12][R4.64] ;  /* 0x0000000c04197981 */ /* 0x000562000c1e1900 */
[----:B0-----:R-:W-:-:S05]  /*00d0*/  IMAD.WIDE.U32 R2, R24, 0x4, R2 ;  /* 0x0000000418027825 */ /* 0x001fca00078e0002 */
[----:B------:R2:W5:Y:S01]  /*00e0*/  LDG.E R26, desc[UR12][R2.64] ;  /* 0x0000000c021a7981 */ /* 0x000562000c1e1900 */
[----:B------:R-:W-:-:S09]  /*00f0*/  UIADD3 UR4, UPT, UPT, UR10, 0x1, URZ ;  /* 0x000000010a047890 */ /* 0x000fd2000fffe0ff */
[----:B-1----:R-:W0:Y:S01]  /*0100*/  I2F.F64.U32 R6, UR4 ;  /* 0x0000000400067d12 */ /* 0x002e220008201800 */
[----:B------:R-:W-:-:S07]  /*0110*/  IMAD.MOV.U32 R8, RZ, RZ, 0x1 ;  /* 0x00000001ff087424 */ /* 0x000fce00078e00ff */
[----:B0-----:R-:W0:Y:S02]  /*0120*/  MUFU.RCP64H R9, R7 ;  /* 0x0000000700097308 */ /* 0x001e240000001800 */
[----:B0-----:R-:W-:-:S08]  /*0130*/  DFMA R10, -R6, R8, 1 ;  /* 0x3ff00000060a742b */ /* 0x001fd00000000108 */
[----:B------:R-:W-:-:S08]  /*0140*/  DFMA R10, R10, R10, R10 ;  /* 0x0000000a0a0a722b */ /* 0x000fd0000000000a */
[----:B------:R-:W-:-:S08]  /*0150*/  DFMA R10, R8, R10, R8 ;  /* 0x0000000a080a722b */ /* 0x000fd00000000008 */
[----:B------:R-:W-:-:S08]  /*0160*/  DFMA R12, -R6, R10, 1 ;  /* 0x3ff00000060c742b */ /* 0x000fd0000000010a */
[----:B------:R-:W-:Y:S01]  /*0170*/  DFMA R12, R10, R12, R10 ;  /* 0x0000000c0a0c722b */ /* 0x000fe2000000000a */
[----:B------:R-:W-:Y:S01]  /*0180*/  BSSY.RECONVERGENT B0, `(.L_x_0) ;  /* 0x0000011000007945 */ /* 0x000fe20003800200 */
[----:B----4-:R-:W0:Y:S06]  /*0190*/  F2F.F64.F32 R8, R0 ;  /* 0x0000000000087310 */ /* 0x010e2c0000201800 */
[----:B0-----:R-:W-:-:S08]  /*01a0*/  DMUL R28, R8, R12 ;  /* 0x0000000c081c7228 */ /* 0x001fd00000000000 */
[----:B------:R-:W-:-:S08]  /*01b0*/  DFMA R10, -R6, R28, R8 ;  /* 0x0000001c060a722b */ /* 0x000fd00000000108 */
[----:B------:R-:W-:Y:S01]  /*01c0*/  DFMA R28, R12, R10, R28 ;  /* 0x0000000a0c1c722b */ /* 0x000fe2000000001c */
[----:B------:R-:W-:-:S09]  /*01d0*/  FSETP.GEU.AND P1, PT, |R9|, 6.5827683646048100446e-37, PT ;  /* 0x036000000900780b */ /* 0x000fd20003f2e200 */
[----:B------:R-:W-:-:S05]  /*01e0*/  FFMA R10, RZ, R7, R29 ;  /* 0x00000007ff0a7223 */ /* 0x000fca000000001d */
[----:B------:R-:W-:-:S13]  /*01f0*/  FSETP.GT.AND P0, PT, |R10|, 1.469367938527859385e-39, PT ;  /* 0x001000000a00780b */ /* 0x000fda0003f04200 */
[----:B--2---:R-:W-:Y:S05]  /*0200*/  @P0 BRA P1, `(.L_x_1) ;  /* 0x0000000000200947 */ /* 0x004fea0000800000 */
[----:B------:R-:W-:Y:S01]  /*0210*/  IMAD.MOV.U32 R12, RZ, RZ, R8 ;  /* 0x000000ffff0c7224 */ /* 0x000fe200078e0008 */
[----:B------:R-:W-:Y:S01]  /*0220*/  MOV R11, R7 ;  /* 0x00000007000b7202 */ /* 0x000fe20000000f00 */
[----:B------:R-:W-:Y:S01]  /*0230*/  IMAD.MOV.U32 R13, RZ, RZ, R9 ;  /* 0x000000ffff0d7224 */ /* 0x000fe200078e0009 */
[----:B------:R-:W-:Y:S01]  /*0240*/  MOV R22, 0x270 ;  /* 0x0000027000167802 */ /* 0x000fe20000000f00 */
[----:B------:R-:W-:-:S07]  /*0250*/  IMAD.MOV.U32 R10, RZ, RZ, R6 ;  /* 0x000000ffff0a7224 */ /* 0x000fce00078e0006 */
[----:B-----5:R-:W-:Y:S05]  /*0260*/  CALL.REL.NOINC `($__internal_0_$__cuda_sm20_div_rn_f64_full) ;  /* 0x00000008004c7944 */ /* 0x020fea0003c00000 */
[----:B------:R-:W-:Y:S02]  /*0270*/  IMAD.MOV.U32 R28, RZ, RZ, R16 ;  /* 0x000000ffff1c7224 */ /* 0x000fe400078e0010 */
[----:B------:R-:W-:-:S07]  /*0280*/  IMAD.MOV.U32 R29, RZ, RZ, R17 ;  /* 0x000000ffff1d7224 */ /* 0x000fce00078e0011 */
.L_x_1:
[----:B------:R-:W-:Y:S05]  /*0290*/  BSYNC.RECONVERGENT B0 ;  /* 0x0000000000007941 */ /* 0x000fea0003800200 */
.L_x_0:
[----:B------:R-:W0:Y:S01]  /*02a0*/  LDC.64 R6, c[0x0][0x398] ;  /* 0x0000e600ff067b82 */ /* 0x000e220000000a00 */
[----:B------:R-:W1:Y:S07]  /*02b0*/  LDCU.64 UR4, c[0x0][0x3c0] ;  /* 0x00007800ff0477ac */ /* 0x000e6e0008000a00 */
[----:B------:R-:W2:Y:S01]  /*02c0*/  LDC.64 R8, c[0x0][0x3b8] ;  /* 0x0000ee00ff087b82 */ /* 0x000ea20000000a00 */
[----:B-1----:R-:W-:Y:S01]  /*02d0*/  UIADD3 UR4, UP0, UPT, UR10, UR4, URZ ;  /* 0x000000040a047290 */ /* 0x002fe2000ff1e0ff */
[----:B0-----:R-:W-:-:S03]  /*02e0*/  IMAD.WIDE.U32 R6, R24, 0x4, R6 ;  /* 0x0000000418067825 */ /* 0x001fc600078e0006 */
[----:B------:R-:W-:-:S03]  /*02f0*/  UIADD3.X UR5, UPT, UPT, URZ, UR5, URZ, UP0, !UPT ;  /* 0x00000005ff057290 */ /* 0x000fc600087fe4ff */
[----:B------:R-:W3:Y:S01]  /*0300*/  LDG.E R6, desc[UR12][R6.64] ;  /* 0x0000000c06067981 */ /* 0x000ee2000c1e1900 */
[----:B--2---:R-:W-:-:S04]  /*0310*/  IMAD.WIDE.U32 R8, R23, 0x4, R8 ;  /* 0x0000000417087825 */ /* 0x004fc800078e0008 */
[----:B------:R-:W-:Y:S01]  /*0320*/  IMAD.U32 R16, RZ, RZ, UR4 ;  /* 0x00000004ff107e24 */ /* 0x000fe2000f8e00ff */
[----:B------:R0:W2:Y:S01]  /*0330*/  LDG.E R0, desc[UR12][R8.64] ;  /* 0x0000000c08007981 */ /* 0x0000a2000c1e1900 */
[----:B------:R-:W-:-:S05]  /*0340*/  IMAD.U32 R17, RZ, RZ, UR5 ;  /* 0x00000005ff117e24 */ /* 0x000fca000f8e00ff */
[----:B------:R1:W5:Y:S01]  /*0350*/  LDG.E.U8 R27, desc[UR12][R16.64] ;  /* 0x0000000c101b7981 */ /* 0x000362000c1e1100 */
[----:B------:R-:W4:Y:S01]  /*0360*/  F2F.F32.F64 R28, R28 ;  /* 0x0000001c001c7310 */ /* 0x000f220000301000 */
[----:B------:R-:W-:Y:S01]  /*0370*/  MOV R12, 0x1 ;  /* 0x00000001000c7802 */ /* 0x000fe20000000f00 */
[----:B------:R-:W-:Y:S01]  /*0380*/  UMOV UR4, 0x9999999a ;  /* 0x9999999a00047882 */ /* 0x000fe20000000000 */
[----:B------:R-:W-:Y:S01]  /*0390*/  UMOV UR5, 0x3fc99999 ;  /* 0x3fc9999900057882 */ /* 0x000fe20000000000 */
[----:B------:R-:W-:Y:S04]  /*03a0*/  BSSY.RECONVERGENT B0, `(.L_x_2) ;  /* 0x0000016000007945 */ /* 0x000fe80003800200 */
[----:B----4-:R-:W4:Y:S08]  /*03b0*/  F2F.F64.F32 R10, R28 ;  /* 0x0000001c000a7310 */ /* 0x010f300000201800 */
[----:B----4-:R-:W4:Y:S02]  /*03c0*/  MUFU.RCP64H R13, R11 ;  /* 0x0000000b000d7308 */ /* 0x010f240000001800 */
[----:B----4-:R-:W-:-:S08]  /*03d0*/  DFMA R14, -R10, R12, 1 ;  /* 0x3ff000000a0e742b */ /* 0x010fd0000000010c */
[----:B------:R-:W-:-:S08]  /*03e0*/  DFMA R14, R14, R14, R14 ;  /* 0x0000000e0e0e722b */ /* 0x000fd0000000000e */
[----:B------:R-:W-:-:S08]  /*03f0*/  DFMA R14, R12, R14, R12 ;  /* 0x0000000e0c0e722b */ /* 0x000fd0000000000c */
[----:B0-----:R-:W-:-:S08]  /*0400*/  DFMA R8, -R10, R14, 1 ;  /* 0x3ff000000a08742b */ /* 0x001fd0000000010e */
[----:B------:R-:W-:-:S08]  /*0410*/  DFMA R8, R14, R8, R14 ;  /* 0x000000080e08722b */ /* 0x000fd0000000000e */
[----:B------:R-:W-:-:S08]  /*0420*/  DMUL R12, R8, UR4 ;  /* 0x00000004080c7c28 */ /* 0x000fd00008000000 */
[----:B------:R-:W-:-:S08]  /*0430*/  DFMA R14, -R10, R12, UR4 ;  /* 0x000000040a0e7e2b */ /* 0x000fd0000800010c */
[----:B------:R-:W-:-:S10]  /*0440*/  DFMA R8, R8, R14, R12 ;  /* 0x0000000e0808722b */ /* 0x000fd4000000000c */
[----:B------:R-:W-:-:S05]  /*0450*/  FFMA R12, RZ, R11, R9 ;  /* 0x0000000bff0c7223 */ /* 0x000fca0000000009 */
[----:B------:R-:W-:Y:S01]  /*0460*/  FSETP.GT.AND P0, PT, |R12|, 1.469367938527859385e-39, PT ;  /* 0x001000000c00780b */ /* 0x000fe20003f04200 */
[----:B---3--:R-:W0:Y:S01]  /*0470*/  F2F.F64.F32 R6, R6 ;  /* 0x0000000600067310 */ /* 0x008e220000201800 */
[----:B--2---:R-:W-:-:S11]  /*0480*/  FADD R29, -R0, 1 ;  /* 0x3f800000001d7421 */ /* 0x004fd60000000100 */
[----:B-1----:R-:W-:Y:S05]  /*0490*/  @P0 BRA `(.L_x_3) ;  /* 0x0000000000180947 */ /* 0x002fea0003800000 */
[----:B------:R-:W-:Y:S01]  /*04a0*/  IMAD.MOV.U32 R12, RZ, RZ, -0x66666666 ;  /* 0x9999999aff0c7424 */ /* 0x000fe200078e00ff */
[----:B------:R-:W-:Y:S01]  /*04b0*/  MOV R22, 0x4e0 ;  /* 0x000004e000167802 */ /* 0x000fe20000000f00 */
[----:B------:R-:W-:-:S07]  /*04c0*/  IMAD.MOV.U32 R13, RZ, RZ, 0x3fc99999 ;  /* 0x3fc99999ff0d7424 */ /* 0x000fce00078e00ff */
[----:B0----5:R-:W-:Y:S05]  /*04d0*/  CALL.REL.NOINC `($__internal_0_$__cuda_sm20_div_rn_f64_full) ;  /* 0x0000000400b07944 */ /* 0x021fea0003c00000 */
[----:B------:R-:W-:Y:S01]  /*04e0*/  IMAD.MOV.U32 R8, RZ, RZ, R16 ;  /* 0x000000ffff087224 */ /* 0x000fe200078e0010 */
[----:B------:R-:W-:-:S07]  /*04f0*/  MOV R9, R17 ;  /* 0x0000001100097202 */ /* 0x000fce0000000f00 */
.L_x_3:
[----:B------:R-:W-:Y:S05]  /*0500*/  BSYNC.RECONVERGENT B0 ;  /* 0x0000000000007941 */ /* 0x000fea0003800200 */
.L_x_2:
[----:B------:R-:W-:Y:S01]  /*0510*/  UMOV UR6, 0x9999999a ;  /* 0x9999999a00067882 */ /* 0x000fe20000000000 */
[----:B------:R-:W-:Y:S01]  /*0520*/  UMOV UR7, 0x3fe99999 ;  /* 0x3fe9999900077882 */ /* 0x000fe20000000000 */
[----:B------:R-:W1:Y:S01]  /*0530*/  LDCU UR5, c[0x0][0x3a8] ;  /* 0x00007500ff0577ac */ /* 0x000e620008000800 */
[----:B------:R-:W-:Y:S01]  /*0540*/  DADD R8, R8, UR6 ;  /* 0x0000000608087e29 */ /* 0x000fe20008000000 */
[----:B------:R-:W2:Y:S01]  /*0550*/  LDC.64 R10, c[0x0][0x380] ;  /* 0x0000e000ff0a7b82 */ /* 0x000ea20000000a00 */
[----:B------:R-:W-:Y:S01]  /*0560*/  VIADD R13, R24, 0x1 ;  /* 0x00000001180d7836 */ /* 0x000fe20000000000 */
[----:B------:R-:W3:Y:S01]  /*0570*/  LDCU.64 UR6, c[0x0][0x3a0] ;  /* 0x00007400ff0677ac */ /* 0x000ee20008000a00 */
[----:B------:R-:W-:-:S04]  /*0580*/  USHF.L.U32 UR10, UR10, 0x8, URZ ;  /* 0x000000080a0a7899 */ /* 0x000fc800080006ff */
[----:B0-----:R-:W-:Y:S01]  /*0590*/  DMUL R6, R6, R8 ;  /* 0x0000000806067228 */ /* 0x001fe20000000000 */
[----:B------:R-:W-:Y:S01]  /*05a0*/  UMOV UR4, URZ ;  /* 0x000000ff00047c82 */ /* 0x000fe20008000000 */
[----:B------:R-:W-:-:S04]  /*05b0*/  VIADD R9, R24, 0xffffffff ;  /* 0xffffffff18097836 */ /* 0x000fc80000000000 */
[----:B------:R2:W0:Y:S01]  /*05c0*/  F2F.F32.F64 R0, R6 ;  /* 0x0000000600007310 */ /* 0x0004220000301000 */
[----:B-1----:R-:W-:Y:S02]  /*05d0*/  UIMAD.WIDE UR8, UR5, -0x6db6db6d, UR4 ;  /* 0x92492493050878a5 */ /* 0x002fe4000f8e0204 */
[C---:B------:R-:W-:Y:S02]  /*05e0*/  ISETP.GE.U32.AND P0, PT, R23.reuse, UR5, PT ;  /* 0x0000000517007c0c */ /* 0x040fe4000bf06070 */
[C---:B------:R-:W-:Y:S01]  /*05f0*/  ISETP.NE.AND P1, PT, R23.reuse, UR5, PT ;  /* 0x0000000517007c0c */ /* 0x040fe2000bf25270 */
[----:B---3--:R-:W-:Y:S01]  /*0600*/  UIMAD.WIDE.U32 UR6, UR10, 0x4, UR6 ;  /* 0x000000040a0678a5 */ /* 0x008fe2000f8e0006 */
[C---:B------:R-:W-:Y:S01]  /*0610*/  ISETP.NE.AND P0, PT, R23.reuse, RZ, !P0 ;  /* 0x000000ff1700720c */ /* 0x040fe20004705270 */
[----:B------:R-:W-:Y:S01]  /*0620*/  USHF.R.U32.HI UR4, URZ, 0x1f, UR9 ;  /* 0x0000001fff047899 */ /* 0x000fe20008011609 */
[----:B------:R-:W-:Y:S01]  /*0630*/  ISETP.EQ.OR P1, PT, R23, RZ, !P1 ;  /* 0x000000ff1700720c */ /* 0x000fe20004f22670 */
[----:B------:R-:W-:Y:S01]  /*0640*/  UIADD3 UR5, UP0, UPT, UR6, 0x8, URZ ;  /* 0x0000000806057890 */ /* 0x000fe2000ff1e0ff */
[----:B--2---:R-:W-:Y:S01]  /*0650*/  IMAD.WIDE.U32 R6, R9, 0x4, R10 ;  /* 0x0000000409067825 */ /* 0x004fe200078e000a */
[----:B------:R-:W-:-:S02]  /*0660*/  ULEA.HI.SX32 UR9, UR9, UR4, 0x1e ;  /* 0x0000000409097291 */ /* 0x000fc4000f8ff2ff */
[----:B------:R-:W-:Y:S01]  /*0670*/  UIADD3.X UR6, UPT, UPT, URZ, UR7, URZ, UP0, !UPT ;  /* 0x00000007ff067290 */ /* 0x000fe200087fe4ff */
[----:B------:R-:W-:Y:S01]  /*0680*/  IMAD.WIDE.U32 R8, R13, 0x4, R10 ;  /* 0x000000040d087825 */ /* 0x000fe200078e000a */
[----:B------:R-:W-:-:S03]  /*0690*/  UMOV UR4, URZ ;  /* 0x000000ff00047c82 */ /* 0x000fc60008000000 */
[----:B------:R-:W-:Y:S01]  /*06a0*/  IMAD.U32 R15, RZ, RZ, UR5 ;  /* 0x00000005ff0f7e24 */ /* 0x000fe2000f8e00ff */
[----:B0-----:R-:W-:-:S07]  /*06b0*/  MOV R16, UR6 ;  /* 0x0000000600107c02 */ /* 0x001fce0008000f00 */
.L_x_4:
[----:B0-----:R-:W2:Y:S04]  /*06c0*/  @P0 LDG.E R10, desc[UR12][R6.64] ;  /* 0x0000000c060a0981 */ /* 0x001ea8000c1e1900 */
[----:B------:R-:W2:Y:S01]  /*06d0*/  @P0 LDG.E R11, desc[UR12][R8.64] ;  /* 0x0000000c080b0981 */ /* 0x000ea2000c1e1900 */
[----:B-----5:R-:W0:Y:S01]  /*06e0*/  @P0 F2F.F64.F32 R12, R26 ;  /* 0x0000001a000c0310 */ /* 0x020e220000201800 */
[----:B------:R-:W-:Y:S01]  /*06f0*/  ISETP.NE.AND P2, PT, R27, RZ, P0 ;  /* 0x000000ff1b00720c */ /* 0x000fe20000745270 */
[----:B0-----:R-:W-:Y:S01]  /*0700*/  @P0 DADD R12, R12, R12 ;  /* 0x000000000c0c0229 */ /* 0x001fe2000000000c */
[----:B--2---:R-:W-:-:S05]  /*0710*/  @P0 FADD R14, R10, R11 ;  /* 0x0000000b0a0e0221 */ /* 0x004fca0000000000 */
[----:B------:R-:W0:Y:S02]  /*0720*/  @P0 F2F.F64.F32 R10, R14 ;  /* 0x0000000e000a0310 */ /* 0x000e240000201800 */
[----:B0-----:R-:W-:-:S06]  /*0730*/  @P0 DADD R10, R10, -R12 ;  /* 0x000000000a0a0229 */ /* 0x001fcc000000080c */
[----:B------:R0:W1:Y:S02]  /*0740*/  @P0 F2F.F32.F64 R13, R10 ;  /* 0x0000000a000d0310 */ /* 0x0000640000301000 */
[----:B0-----:R-:W-:Y:S02]  /*0750*/  IMAD.MOV.U32 R10, RZ, RZ, R15 ;  /* 0x000000ffff0a7224 */ /* 0x001fe400078e000f */
[----:B------:R-:W-:Y:S02]  /*0760*/  IMAD.MOV.U32 R11, RZ, RZ, R16 ;  /* 0x000000ffff0b7224 */ /* 0x000fe400078e0010 */
[----:B-1----:R-:W-:Y:S01]  /*0770*/  @P2 FADD R13, R0, R13 ;  /* 0x0000000d000d2221 */ /* 0x002fe20000000000 */
[----:B------:R-:W-:-:S03]  /*0780*/  ISETP.NE.AND P2, PT, R23, UR9, PT ;  /* 0x0000000917007c0c */ /* 0x000fc6000bf45270 */
[----:B------:R-:W-:-:S04]  /*0790*/  @P0 FFMA R12, R28, R13, R25 ;  /* 0x0000000d1c0c0223 */ /* 0x000fc80000000019 */
[----:B------:R-:W-:-:S04]  /*07a0*/  @P0 FMUL R25, R29, R12 ;  /* 0x0000000c1d190220 */ /* 0x000fc80000400000 */
[----:B------:R-:W-:-:S05]  /*07b0*/  @P0 FADD R26, R26, R25 ;  /* 0x000000191a1a0221 */ /* 0x000fca0000000000 */
[----:B------:R-:W-:Y:S01]  /*07c0*/  @P0 STG.E desc[UR12][R2.64], R26 ;  /* 0x0000001a02000986 */ /* 0x000fe2000c10190c */
[----:B------:R-:W-:Y:S01]  /*07d0*/  FSEL R17, R26, RZ, !P1 ;  /* 0x000000ff1a117208 */ /* 0x000fe20004800000 */
[----:B------:R-:W-:Y:S06]  /*07e0*/  BAR.SYNC.DEFER_BLOCKING 0x0 ;  /* 0x0000000000007b1d */ /* 0x000fec0000010000 */
[----:B------:R0:W-:Y:S04]  /*07f0*/  @!P2 STG.E desc[UR12][R10.64+-0x8], R17 ;  /* 0xfffff8110a00a986 */ /* 0x0001e8000c10190c */
[----:B------:R-:W2:Y:S04]  /*0800*/  @P0 LDG.E R12, desc[UR12][R6.64] ;  /* 0x0000000c060c0981 */ /* 0x000ea8000c1e1900 */
[----:B------:R-:W2:Y:S01]  /*0810*/  @P0 LDG.E R13, desc[UR12][R8.64] ;  /* 0x0000000c080d0981 */ /* 0x000ea2000c1e1900 */
[----:B------:R-:W1:Y:S01]  /*0820*/  @P0 F2F.F64.F32 R14, R17 ;  /* 0x00000011000e0310 */ /* 0x000e620000201800 */
[----:B------:R-:W-:Y:S01]  /*0830*/  ISETP.NE.AND P3, PT, R27, RZ, P0 ;  /* 0x000000ff1b00720c */ /* 0x000fe20000765270 */
[----:B-1----:R-:W-:Y:S01]  /*0840*/  @P0 DADD R14, R14, R14 ;  /* 0x000000000e0e0229 */ /* 0x002fe2000000000e */
[----:B--2---:R-:W-:-:S05]  /*0850*/  @P0 FADD R16, R12, R13 ;  /* 0x0000000d0c100221 */ /* 0x004fca0000000000 */
[----:B------:R-:W1:Y:S02]  /*0860*/  @P0 F2F.F64.F32 R12, R16 ;  /* 0x00000010000c0310 */ /* 0x000e640000201800 */
[----:B-1----:R-:W-:-:S06]  /*0870*/  @P0 DADD R12, R12, -R14 ;  /* 0x000000000c0c0229 */ /* 0x002fcc000000080e */
[----:B------:R-:W1:Y:S02]  /*0880*/  @P0 F2F.F32.F64 R15, R12 ;  /* 0x0000000c000f0310 */ /* 0x000e640000301000 */
[----:B-1----:R-:W-:-:S04]  /*0890*/  @P3 FADD R15, R0, R15 ;  /* 0x0000000f000f3221 */ /* 0x002fc80000000000 */
[----:B------:R-:W-:-:S04]  /*08a0*/  @P0 FFMA R14, R28, R15, R25 ;  /* 0x0000000f1c0e0223 */ /* 0x000fc80000000019 */
[----:B------:R-:W-:-:S04]  /*08b0*/  @P0 FMUL R25, R29, R14 ;  /* 0x0000000e1d190220 */ /* 0x000fc80000400000 */
[----:B0-----:R-:W-:-:S05]  /*08c0*/  @P0 FADD R17, R17, R25 ;  /* 0x0000001911110221 */ /* 0x001fca0000000000 */
        /* <DEDUP_REMOVED lines=25> */
[----:B------:R-:W-:-:S04]  /*0a60*/  UIADD3 UR4, UPT, UPT, UR4, 0x4, URZ ;  /* 0x0000000404047890 */ /* 0x000fc8000fffe0ff */
[----:B------:R-:W-:Y:S01]  /*0a70*/  UISETP.NE.AND UP0, UPT, UR4, 0x100, UPT ;  /* 0x000001000400788c */ /* 0x000fe2000bf05270 */
[----:B-1----:R-:W-:Y:S01]  /*0a80*/  @P0 DADD R14, R14, R14 ;  /* 0x000000000e0e0229 */ /* 0x002fe2000000000e */
[----:B--2---:R-:W-:-:S04]  /*0a90*/  @P0 FADD R16, R16, R13 ;  /* 0x0000000d10100221 */ /* 0x004fc80000000000 */
[----:B------:R-:W1:Y:S03]  /*0aa0*/  @P0 F2F.F64.F32 R12, R16 ;  /* 0x00000010000c0310 */ /* 0x000e660000201800 */
[----:B-1----:R-:W-:-:S06]  /*0ab0*/  @P0 DADD R12, R12, -R14 ;  /* 0x000000000c0c0229 */ /* 0x002fcc000000080e */
[----:B------:R-:W1:Y:S02]  /*0ac0*/  @P0 F2F.F32.F64 R15, R12 ;  /* 0x0000000c000f0310 */ /* 0x000e640000301000 */
[----:B-1----:R-:W-:-:S04]  /*0ad0*/  @P3 FADD R15, R0, R15 ;  /* 0x0000000f000f3221 */ /* 0x002fc80000000000 */
[----:B------:R-:W-:-:S04]  /*0ae0*/  @P0 FFMA R14, R28, R15, R25 ;  /* 0x0000000f1c0e0223 */ /* 0x000fc80000000019 */
[----:B------:R-:W-:-:S04]  /*0af0*/  @P0 FMUL R25, R29, R14 ;  /* 0x0000000e1d190220 */ /* 0x000fc80000400000 */
[----:B0-----:R-:W-:-:S05]  /*0b00*/  @P0 FADD R17, R17, R25 ;  /* 0x0000001911110221 */ /* 0x001fca0000000000 */
[----:B------:R0:W-:Y:S01]  /*0b10*/  @P0 STG.E desc[UR12][R2.64], R17 ;  /* 0x0000001102000986 */ /* 0x0001e2000c10190c */
[----:B------:R-:W-:Y:S01]  /*0b20*/  FSEL R26, R17, RZ, !P1 ;  /* 0x000000ff111a7208 */ /* 0x000fe20004800000 */
[----:B------:R-:W-:Y:S06]  /*0b30*/  BAR.SYNC.DEFER_BLOCKING 0x0 ;  /* 0x0000000000007b1d */ /* 0x000fec0000010000 */
[----:B------:R0:W-:Y:S01]  /*0b40*/  @!P2 STG.E desc[UR12][R10.64+0x4], R26 ;  /* 0x0000041a0a00a986 */ /* 0x0001e2000c10190c */
[----:B------:R-:W-:-:S05]  /*0b50*/  IADD3 R15, P2, PT, R10, 0x10, RZ ;  /* 0x000000100a0f7810 */ /* 0x000fca0007f5e0ff */
[----:B------:R-:W-:Y:S01]  /*0b60*/  IMAD.X R16, RZ, RZ, R11, P2 ;  /* 0x000000ffff107224 */ /* 0x000fe200010e060b */
[----:B------:R-:W-:Y:S07]  /*0b70*/  BRA.U UP0, `(.L_x_4) ;  /* 0xfffffff900d07547 */ /* 0x000fee000b83ffff */
[----:B------:R-:W-:Y:S01]  /*0b80*/  STG.E desc[UR12][R4.64], R25 ;  /* 0x0000001904007986 */ /* 0x000fe2000c10190c */
[----:B------:R-:W-:Y:S05]  /*0b90*/  EXIT ;  /* 0x000000000000794d */ /* 0x000fea0003800000 */
        .weak           $__internal_0_$__cuda_sm20_div_rn_f64_full
        .type           $__internal_0_$__cuda_sm20_div_rn_f64_full,@function
        .size           $__internal_0_$__cuda_sm20_div_rn_f64_full,(.L_x_11 - $__internal_0_$__cuda_sm20_div_rn_f64_full)
$__internal_0_$__cuda_sm20_div_rn_f64_full:
[C---:B------:R-:W-:Y:S01]  /*0ba0*/  FSETP.GEU.AND P0, PT, |R11|.reuse, 1.469367938527859385e-39, PT ;  /* 0x001000000b00780b */ /* 0x040fe20003f0e200 */
[----:B------:R-:W-:Y:S01]  /*0bb0*/  IMAD.MOV.U32 R14, RZ, RZ, 0x1 ;  /* 0x00000001ff0e7424 */ /* 0x000fe200078e00ff */
[----:B------:R-:W-:Y:S01]  /*0bc0*/  LOP3.LUT R8, R11, 0x800fffff, RZ, 0xc0, !PT ;  /* 0x800fffff0b087812 */ /* 0x000fe200078ec0ff */
[----:B------:R-:W-:Y:S01]  /*0bd0*/  IMAD.MOV.U32 R0, RZ, RZ, 0x1ca00000 ;  /* 0x1ca00000ff007424 */ /* 0x000fe200078e00ff */
[C---:B------:R-:W-:Y:S01]  /*0be0*/  FSETP.GEU.AND P2, PT, |R13|.reuse, 1.469367938527859385e-39, PT ;  /* 0x001000000d00780b */ /* 0x040fe20003f4e200 */
[----:B------:R-:W-:Y:S01]  /*0bf0*/  BSSY.RECONVERGENT B1, `(.L_x_5) ;  /* 0x0000052000017945 */ /* 0x000fe20003800200 */
[----:B------:R-:W-:Y:S02]  /*0c00*/  LOP3.LUT R9, R8, 0x3ff00000, RZ, 0xfc, !PT ;  /* 0x3ff0000008097812 */ /* 0x000fe400078efcff */
[----:B------:R-:W-:Y:S02]  /*0c10*/  MOV R8, R10 ;  /* 0x0000000a00087202 */ /* 0x000fe40000000f00 */
[----:B------:R-:W-:-:S02]  /*0c20*/  LOP3.LUT R30, R13, 0x7ff00000, RZ, 0xc0, !PT ;  /* 0x7ff000000d1e7812 */ /* 0x000fc400078ec0ff */
[C---:B------:R-:W-:Y:S01]  /*0c30*/  LOP3.LUT R31, R11.reuse, 0x7ff00000, RZ, 0xc0, !PT ;  /* 0x7ff000000b1f7812 */ /* 0x040fe200078ec0ff */
[----:B------:R-:W-:Y:S02]  /*0c40*/  @!P0 DMUL R8, R10, 8.98846567431157953865e+307 ;  /* 0x7fe000000a088828 */ /* 0x000fe40000000000 */
[----:B------:R-:W-:Y:S01]  /*0c50*/  IMAD.MOV.U32 R32, RZ, RZ, R30 ;  /* 0x000000ffff207224 */ /* 0x000fe200078e001e */
[C---:B------:R-:W-:Y:S02]  /*0c60*/  ISETP.GE.U32.AND P1, PT, R30.reuse, R31, PT ;  /* 0x0000001f1e00720c */ /* 0x040fe40003f26070 */
[----:B------:R-:W-:Y:S01]  /*0c70*/  @!P2 LOP3.LUT R19, R11, 0x7ff00000, RZ, 0xc0, !PT ;  /* 0x7ff000000b13a812 */ /* 0x000fe200078ec0ff */
[----:B------:R-:W0:Y:S03]  /*0c80*/  MUFU.RCP64H R15, R9 ;  /* 0x00000009000f7308 */ /* 0x000e260000001800 */
[----:B------:R-:W-:-:S02]  /*0c90*/  @!P2 ISETP.GE.U32.AND P3, PT, R30, R19, PT ;  /* 0x000000131e00a20c */ /* 0x000fc40003f66070 */
[----:B------:R-:W-:Y:S02]  /*0ca0*/  @!P0 LOP3.LUT R31, R9, 0x7ff00000, RZ, 0xc0, !PT ;  /* 0x7ff00000091f8812 */ /* 0x000fe400078ec0ff */
[----:B------:R-:W-:-:S04]  /*0cb0*/  @!P2 SEL R19, R0, 0x63400000, !P3 ;  /* 0x634000000013a807 */ /* 0x000fc80005800000 */
[----:B------:R-:W-:-:S04]  /*0cc0*/  @!P2 LOP3.LUT R20, R19, 0x80000000, R13, 0xf8, !PT ;  /* 0x800000001314a812 */ /* 0x000fc800078ef80d */
[----:B------:R-:W-:Y:S01]  /*0cd0*/  @!P2 LOP3.LUT R21, R20, 0x100000, RZ, 0xfc, !PT ;  /* 0x001000001415a812 */ /* 0x000fe200078efcff */
[----:B0-----:R-:W-:Y:S01]  /*0ce0*/  DFMA R16, R14, -R8, 1 ;  /* 0x3ff000000e10742b */ /* 0x001fe20000000808 */
[----:B------:R-:W-:-:S07]  /*0cf0*/  @!P2 MOV R20, RZ ;  /* 0x000000ff0014a202 */ /* 0x000fce0000000f00 */
[----:B------:R-:W-:-:S08]  /*0d00*/  DFMA R16, R16, R16, R16 ;  /* 0x000000101010722b */ /* 0x000fd00000000010 */
[----:B------:R-:W-:Y:S01]  /*0d10*/  DFMA R16, R14, R16, R14 ;  /* 0x000000100e10722b */ /* 0x000fe2000000000e */
[----:B------:R-:W-:Y:S01]  /*0d20*/  SEL R15, R0, 0x63400000, !P1 ;  /* 0x63400000000f7807 */ /* 0x000fe20004800000 */
[----:B------:R-:W-:-:S03]  /*0d30*/  IMAD.MOV.U32 R14, RZ, RZ, R12 ;  /* 0x000000ffff0e7224 */ /* 0x000fc600078e000c */
[----:B------:R-:W-:-:S03]  /*0d40*/  LOP3.LUT R15, R15, 0x800fffff, R13, 0xf8, !PT ;  /* 0x800fffff0f0f7812 */ /* 0x000fc600078ef80d */
[----:B------:R-:W-:-:S03]  /*0d50*/  DFMA R18, R16, -R8, 1 ;  /* 0x3ff000001012742b */ /* 0x000fc60000000808 */
[----:B------:R-:W-:-:S05]  /*0d60*/  @!P2 DFMA R14, R14, 2, -R20 ;  /* 0x400000000e0ea82b */ /* 0x000fca0000000814 */
[----:B------:R-:W-:-:S05]  /*0d70*/  DFMA R18, R16, R18, R16 ;  /* 0x000000121012722b */ /* 0x000fca0000000010 */
[----:B------:R-:W-:-:S03]  /*0d80*/  @!P2 LOP3.LUT R32, R15, 0x7ff00000, RZ, 0xc0, !PT ;  /* 0x7ff000000f20a812 */ /* 0x000fc600078ec0ff */
[----:B------:R-:W-:Y:S02]  /*0d90*/  DMUL R16, R18, R14 ;  /* 0x0000000e12107228 */ /* 0x000fe40000000000 */
[----:B------:R-:W-:-:S05]  /*0da0*/  VIADD R33, R32, 0xffffffff ;  /* 0xffffffff20217836 */ /* 0x000fca0000000000 */
[----:B------:R-:W-:Y:S01]  /*0db0*/  ISETP.GT.U32.AND P0, PT, R33, 0x7feffffe, PT ;  /* 0x7feffffe2100780c */ /* 0x000fe20003f04070 */
[----:B------:R-:W-:Y:S01]  /*0dc0*/  VIADD R33, R31, 0xffffffff ;  /* 0xffffffff1f217836 */ /* 0x000fe20000000000 */
[----:B------:R-:W-:-:S04]  /*0dd0*/  DFMA R20, R16, -R8, R14 ;  /* 0x800000081014722b */ /* 0x000fc8000000000e */
[----:B------:R-:W-:-:S04]  /*0de0*/  ISETP.GT.U32.OR P0, PT, R33, 0x7feffffe, P0 ;  /* 0x7feffffe2100780c */ /* 0x000fc80000704470 */
[----:B------:R-:W-:-:S09]  /*0df0*/  DFMA R20, R18, R20, R16 ;  /* 0x000000141214722b */ /* 0x000fd20000000010 */
[----:B------:R-:W-:Y:S05]  /*0e00*/  @P0 BRA `(.L_x_6) ;  /* 0x00000000006c0947 */ /* 0x000fea0003800000 */
[----:B------:R-:W-:-:S04]  /*0e10*/  LOP3.LUT R13, R11, 0x7ff00000, RZ, 0xc0, !PT ;  /* 0x7ff000000b0d7812 */ /* 0x000fc800078ec0ff */
[CC--:B------:R-:W-:Y:S02]  /*0e20*/  VIADDMNMX R12, R30.reuse, -R13.reuse, 0xb9600000, !PT ;  /* 0xb96000001e0c7446 */ /* 0x0c0fe4000780090d */
[----:B------:R-:W-:Y:S02]  /*0e30*/  ISETP.GE.U32.AND P0, PT, R30, R13, PT ;  /* 0x0000000d1e00720c */ /* 0x000fe40003f06070 */
[----:B------:R-:W-:Y:S02]  /*0e40*/  VIMNMX R12, PT, PT, R12, 0x46a00000, PT ;  /* 0x46a000000c0c7848 */ /* 0x000fe40003fe0100 */
[----:B------:R-:W-:-:S04]  /*0e50*/  SEL R13, R0, 0x63400000, !P0 ;  /* 0x63400000000d7807 */ /* 0x000fc80004000000 */
[----:B------:R-:W-:Y:S01]  /*0e60*/  IADD3 R0, PT, PT, -R13, R12, RZ ;  /* 0x0000000c0d007210 */ /* 0x000fe20007ffe1ff */
[----:B------:R-:W-:-:S04]  /*0e70*/  IMAD.MOV.U32 R12, RZ, RZ, RZ ;  /* 0x000000ffff0c7224 */ /* 0x000fc800078e00ff */
[----:B------:R-:W-:-:S06]  /*0e80*/  VIADD R13, R0, 0x7fe00000 ;  /* 0x7fe00000000d7836 */ /* 0x000fcc0000000000 */
[----:B------:R-:W-:-:S10]  /*0e90*/  DMUL R16, R20, R12 ;  /* 0x0000000c14107228 */ /* 0x000fd40000000000 */
[----:B------:R-:W-:-:S13]  /*0ea0*/  FSETP.GTU.AND P0, PT, |R17|, 1.469367938527859385e-39, PT ;  /* 0x001000001100780b */ /* 0x000fda0003f0c200 */
[----:B------:R-:W-:Y:S05]  /*0eb0*/  @P0 BRA `(.L_x_7) ;  /* 0x0000000000940947 */ /* 0x000fea0003800000 */
[----:B------:R-:W-:Y:S01]  /*0ec0*/  DFMA R8, R20, -R8, R14 ;  /* 0x800000081408722b */ /* 0x000fe2000000000e */
[----:B------:R-:W-:-:S09]  /*0ed0*/  IMAD.MOV.U32 R12, RZ, RZ, RZ ;  /* 0x000000ffff0c7224 */ /* 0x000fd200078e00ff */
[C---:B------:R-:W-:Y:S02]  /*0ee0*/  FSETP.NEU.AND P0, PT, R9.reuse, RZ, PT ;  /* 0x000000ff0900720b */ /* 0x040fe40003f0d000 */
[----:B------:R-:W-:-:S04]  /*0ef0*/  LOP3.LUT R11, R9, 0x80000000, R11, 0x48, !PT ;  /* 0x80000000090b7812 */ /* 0x000fc800078e480b */
[----:B------:R-:W-:-:S07]  /*0f00*/  LOP3.LUT R13, R11, R13, RZ, 0xfc, !PT ;  /* 0x0000000d0b0d7212 */ /* 0x000fce00078efcff */
[----:B------:R-:W-:Y:S05]  /*0f10*/  @!P0 BRA `(.L_x_7) ;  /* 0x00000000007c8947 */ /* 0x000fea0003800000 */
[----:B------:R-:W-:Y:S01]  /*0f20*/  IADD3 R9, PT, PT, -R0, RZ, RZ ;  /* 0x000000ff00097210 */ /* 0x000fe20007ffe1ff */
[----:B------:R-:W-:Y:S01]  /*0f30*/  IMAD.MOV.U32 R8, RZ, RZ, RZ ;  /* 0x000000ffff087224 */ /* 0x000fe200078e00ff */
[----:B------:R-:W-:-:S05]  /*0f40*/  DMUL.RP R12, R20, R12 ;  /* 0x0000000c140c7228 */ /* 0x000fca0000008000 */
[----:B------:R-:W-:-:S05]  /*0f50*/  DFMA R8, R16, -R8, R20 ;  /* 0x800000081008722b */ /* 0x000fca0000000014 */
[----:B------:R-:W-:Y:S02]  /*0f60*/  LOP3.LUT R11, R13, R11, RZ, 0x3c, !PT ;  /* 0x0000000b0d0b7212 */ /* 0x000fe400078e3cff */
[----:B------:R-:W-:-:S04]  /*0f70*/  IADD3 R8, PT, PT, -R0, -0x43300000, RZ ;  /* 0xbcd0000000087810 */ /* 0x000fc80007ffe1ff */
[----:B------:R-:W-:-:S04]  /*0f80*/  FSETP.NEU.AND P0, PT, |R9|, R8, PT ;  /* 0x000000080900720b */ /* 0x000fc80003f0d200 */
[----:B------:R-:W-:Y:S02]  /*0f90*/  FSEL R16, R12, R16, !P0 ;  /* 0x000000100c107208 */ /* 0x000fe40004000000 */
[----:B------:R-:W-:Y:S01]  /*0fa0*/  FSEL R17, R11, R17, !P0 ;  /* 0x000000110b117208 */ /* 0x000fe20004000000 */
[----:B------:R-:W-:Y:S06]  /*0fb0*/  BRA `(.L_x_7) ;  /* 0x0000000000547947 */ /* 0x000fec0003800000 */
.L_x_6:
[----:B------:R-:W-:-:S14]  /*0fc0*/  DSETP.NAN.AND P0, PT, R12, R12, PT ;  /* 0x0000000c0c00722a */ /* 0x000fdc0003f08000 */
[----:B------:R-:W-:Y:S05]  /*0fd0*/  @P0 BRA `(.L_x_8) ;  /* 0x0000000000440947 */ /* 0x000fea0003800000 */
[----:B------:R-:W-:-:S14]  /*0fe0*/  DSETP.NAN.AND P0, PT, R10, R10, PT ;  /* 0x0000000a0a00722a */ /* 0x000fdc0003f08000 */
[----:B------:R-:W-:Y:S05]  /*0ff0*/  @P0 BRA `(.L_x_9) ;  /* 0x0000000000300947 */ /* 0x000fea0003800000 */
[----:B------:R-:W-:Y:S01]  /*1000*/  ISETP.NE.AND P0, PT, R32, R31, PT ;  /* 0x0000001f2000720c */ /* 0x000fe20003f05270 */
[----:B------:R-:W-:Y:S02]  /*1010*/  IMAD.MOV.U32 R16, RZ, RZ, 0x0 ;  /* 0x00000000ff107424 */ /* 0x000fe400078e00ff */
[----:B------:R-:W-:-:S10]  /*1020*/  IMAD.MOV.U32 R17, RZ, RZ, -0x80000 ;  /* 0xfff80000ff117424 */ /* 0x000fd400078e00ff */
[----:B------:R-:W-:Y:S05]  /*1030*/  @!P0 BRA `(.L_x_7) ;  /* 0x0000000000348947 */ /* 0x000fea0003800000 */
[----:B------:R-:W-:Y:S02]  /*1040*/  ISETP.NE.AND P0, PT, R32, 0x7ff00000, PT ;  /* 0x7ff000002000780c */ /* 0x000fe40003f05270 */
[----:B------:R-:W-:Y:S02]  /*1050*/  LOP3.LUT R17, R13, 0x80000000, R11, 0x48, !PT ;  /* 0x800000000d117812 */ /* 0x000fe400078e480b */
[----:B------:R-:W-:-:S13]  /*1060*/  ISETP.EQ.OR P0, PT, R31, RZ, !P0 ;  /* 0x000000ff1f00720c */ /* 0x000fda0004702670 */
[----:B------:R-:W-:Y:S02]  /*1070*/  @P0 LOP3.LUT R0, R17, 0x7ff00000, RZ, 0xfc, !PT ;  /* 0x7ff0000011000812 */ /* 0x000fe400078efcff */
[----:B------:R-:W-:Y:S01]  /*1080*/  @!P0 MOV R16, RZ ;  /* 0x000000ff00108202 */ /* 0x000fe20000000f00 */
[----:B------:R-:W-:Y:S02]  /*1090*/  @P0 IMAD.MOV.U32 R16, RZ, RZ, RZ ;  /* 0x000000ffff100224 */ /* 0x000fe400078e00ff */
[----:B------:R-:W-:Y:S01]  /*10a0*/  @P0 IMAD.MOV.U32 R17, RZ, RZ, R0 ;  /* 0x000000ffff110224 */ /* 0x000fe200078e0000 */
[----:B------:R-:W-:Y:S06]  /*10b0*/  BRA `(.L_x_7) ;  /* 0x0000000000147947 */ /* 0x000fec0003800000 */
.L_x_9:
[----:B------:R-:W-:Y:S01]  /*10c0*/  LOP3.LUT R17, R11, 0x80000, RZ, 0xfc, !PT ;  /* 0x000800000b117812 */ /* 0x000fe200078efcff */
[----:B------:R-:W-:Y:S01]  /*10d0*/  IMAD.MOV.U32 R16, RZ, RZ, R10 ;  /* 0x000000ffff107224 */ /* 0x000fe200078e000a */
[----:B------:R-:W-:Y:S06]  /*10e0*/  BRA `(.L_x_7) ;  /* 0x0000000000087947 */ /* 0x000fec0003800000 */
.L_x_8:
[----:B------:R-:W-:Y:S02]  /*10f0*/  LOP3.LUT R17, R13, 0x80000, RZ, 0xfc, !PT ;  /* 0x000800000d117812 */ /* 0x000fe400078efcff */
[----:B------:R-:W-:-:S07]  /*1100*/  MOV R16, R12 ;  /* 0x0000000c00107202 */ /* 0x000fce0000000f00 */
.L_x_7:
[----:B------:R-:W-:Y:S05]  /*1110*/  BSYNC.RECONVERGENT B1 ;  /* 0x0000000000017941 */ /* 0x000fea0003800200 */
.L_x_5:
[----:B------:R-:W-:Y:S02]  /*1120*/  IMAD.MOV.U32 R8, RZ, RZ, R22 ;  /* 0x000000ffff087224 */ /* 0x000fe400078e0016 */
[----:B------:R-:W-:-:S04]  /*1130*/  IMAD.MOV.U32 R9, RZ, RZ, 0x0 ;  /* 0x00000000ff097424 */ /* 0x000fc800078e00ff */
[----:B------:R-:W-:Y:S05]  /*1140*/  RET.REL.NODEC R8 `(_Z6avancePfS_S_PKfS_iS1_S1_Pb) ;  /* 0xffffffec08ac7950 */ /* 0x000fea0003c3ffff */
.L_x_10:
[----:B------:R-:W-:-:S00]  /*1150*/  BRA `(.L_x_10) ;  /* 0xfffffffc00fc7947 */ /* 0x000fc0000383ffff */
[----:B------:R-:W-:-:S00]  /*1160*/  NOP ;  /* 0x0000000000007918 */ /* 0x000fc00000000000 */
        /* <DEDUP_REMOVED lines=9> */
.L_x_11:


//--------------------- .nv.shared.reserved.0     --------------------------
	.section	.nv.shared.reserved.0,"aw",@nobits
	.weak		__nv_reservedSMEM_offset_0_alias
	.size		__nv_reservedSMEM_offset_0_alias, 0, 64
	.other		__nv_reservedSMEM_offset_0_alias,@"STO_CUDA_RESERVED_SHARED STV_DEFAULT"
__nv_reservedSMEM_offset_0_alias:
	.zero		0
	.zero		64


//--------------------- .nv.constant0._Z6avancePfS_S_PKfS_iS1_S1_Pb --------------------------
	.section	.nv.constant0._Z6avancePfS_S_PKfS_iS1_S1_Pb,"a",@progbits
	.sectionflags	@""
	.align	4
.nv.constant0._Z6avancePfS_S_PKfS_iS1_S1_Pb:
	.zero		968


//--------------------- SYMBOLS --------------------------

	.type		.nv.reservedSmem.offset0,@object
	.size		.nv.reservedSmem.offset0,0x4
